	.headerflags	@"EF_CUDA_TEXMODE_UNIFIED EF_CUDA_64BIT_ADDRESS EF_CUDA_ACCELERATORS EF_CUDA_SM90 EF_CUDA_VIRTUAL_SM(EF_CUDA_SM90)"
	.elftype	@"ET_EXEC"


//--------------------- .nv.info                  --------------------------
	.section	.nv.info,"",@"SHT_CUDA_INFO"
	.align	4


	//----- nvinfo : EIATTR_REGCOUNT
	.align		4
        /*0000*/ 	.byte	0x04, 0x2f
        /*0002*/ 	.short	(.L_3 - .L_2)
	.align		4
.L_2:
        /*0004*/ 	.word	index@(triton_poi_fused__native_batch_norm_legit_no_training_relu_25)
        /*0008*/ 	.word	0x00000010


	//----- nvinfo : EIATTR_MIN_STACK_SIZE
	.align		4
.L_3:
        /*000c*/ 	.byte	0x04, 0x12
        /*000e*/ 	.short	(.L_5 - .L_4)
	.align		4
.L_4:
        /*0010*/ 	.word	index@(triton_poi_fused__native_batch_norm_legit_no_training_relu_25)
        /*0014*/ 	.word	0x00000000


	//----- nvinfo : EIATTR_FRAME_SIZE
	.align		4
.L_5:
        /*0018*/ 	.byte	0x04, 0x11
        /*001a*/ 	.short	(.L_7 - .L_6)
	.align		4
.L_6:
        /*001c*/ 	.word	index@(triton_poi_fused__native_batch_norm_legit_no_training_relu_25)
        /*0020*/ 	.word	0x00000000


	//----- nvinfo : EIATTR_MIN_STACK_SIZE
	.align		4
.L_7:
        /*0024*/ 	.byte	0x04, 0x12
        /*0026*/ 	.short	(.L_9 - .L_8)
	.align		4
.L_8:
        /*0028*/ 	.word	index@(triton_poi_fused__native_batch_norm_legit_no_training_relu_25)
        /*002c*/ 	.word	0x00000000
.L_9:


//--------------------- .nv.info.triton_poi_fused__native_batch_norm_legit_no_training_relu_25 --------------------------
	.section	.nv.info.triton_poi_fused__native_batch_norm_legit_no_training_relu_25,"",@"SHT_CUDA_INFO"
	.sectionflags	@""
	.align	4


	//----- nvinfo : EIATTR_CUDA_API_VERSION
	.align		4
        /*0000*/ 	.byte	0x04, 0x37
        /*0002*/ 	.short	(.L_11 - .L_10)
.L_10:
        /*0004*/ 	.word	0x0000007c


	//----- nvinfo : EIATTR_KPARAM_INFO
	.align		4
.L_11:
        /*0008*/ 	.byte	0x04, 0x17
        /*000a*/ 	.short	(.L_13 - .L_12)
.L_12:
        /*000c*/ 	.word	0x00000000
        /*0010*/ 	.short	0x0006
        /*0012*/ 	.short	0x0030
        /*0014*/ 	.byte	0x00, 0xf0, 0x11, 0x00


	//----- nvinfo : EIATTR_KPARAM_INFO
	.align		4
.L_13:
        /*0018*/ 	.byte	0x04, 0x17
        /*001a*/ 	.short	(.L_15 - .L_14)
.L_14:
        /*001c*/ 	.word	0x00000000
        /*0020*/ 	.short	0x0005
        /*0022*/ 	.short	0x0028
        /*0024*/ 	.byte	0x00, 0xf4, 0x21, 0x00


	//----- nvinfo : EIATTR_KPARAM_INFO
	.align		4
.L_15:
        /*0028*/ 	.byte	0x04, 0x17
        /*002a*/ 	.short	(.L_17 - .L_16)
.L_16:
        /*002c*/ 	.word	0x00000000
        /*0030*/ 	.short	0x0004
        /*0032*/ 	.short	0x0020
        /*0034*/ 	.byte	0x00, 0xf4, 0x21, 0x00


	//----- nvinfo : EIATTR_KPARAM_INFO
	.align		4
.L_17:
        /*0038*/ 	.byte	0x04, 0x17
        /*003a*/ 	.short	(.L_19 - .L_18)
.L_18:
        /*003c*/ 	.word	0x00000000
        /*0040*/ 	.short	0x0003
        /*0042*/ 	.short	0x0018
        /*0044*/ 	.byte	0x00, 0xf4, 0x21, 0x00


	//----- nvinfo : EIATTR_KPARAM_INFO
	.align		4
.L_19:
        /*0048*/ 	.byte	0x04, 0x17
        /*004a*/ 	.short	(.L_21 - .L_20)
.L_20:
        /*004c*/ 	.word	0x00000000
        /*0050*/ 	.short	0x0002
        /*0052*/ 	.short	0x0010
        /*0054*/ 	.byte	0x00, 0xf4, 0x21, 0x00


	//----- nvinfo : EIATTR_KPARAM_INFO
	.align		4
.L_21:
        /*0058*/ 	.byte	0x04, 0x17
        /*005a*/ 	.short	(.L_23 - .L_22)
.L_22:
        /*005c*/ 	.word	0x00000000
        /*0060*/ 	.short	0x0001
        /*0062*/ 	.short	0x0008
        /*0064*/ 	.byte	0x00, 0xf4, 0x21, 0x00


	//----- nvinfo : EIATTR_KPARAM_INFO
	.align		4
.L_23:
        /*0068*/ 	.byte	0x04, 0x17
        /*006a*/ 	.short	(.L_25 - .L_24)
.L_24:
        /*006c*/ 	.word	0x00000000
        /*0070*/ 	.short	0x0000
        /*0072*/ 	.short	0x0000
        /*0074*/ 	.byte	0x00, 0xf4, 0x21, 0x00


	//----- nvinfo : EIATTR_SPARSE_MMA_MASK
	.align		4
.L_25:
        /*0078*/ 	.byte	0x03, 0x50
        /*007a*/ 	.short	0x0000


	//----- nvinfo : EIATTR_MAXREG_COUNT
	.align		4
        /*007c*/ 	.byte	0x03, 0x1b
        /*007e*/ 	.short	0x00ff


	//----- nvinfo : EIATTR_EXIT_INSTR_OFFSETS
	.align		4
        /*0080*/ 	.byte	0x04, 0x1c
        /*0082*/ 	.short	(.L_27 - .L_26)


	//   ....[0]....
.L_26:
        /*0084*/ 	.word	0x00000300


	//----- nvinfo : EIATTR_REQNTID
	.align		4
.L_27:
        /*0088*/ 	.byte	0x04, 0x10
        /*008a*/ 	.short	(.L_29 - .L_28)
.L_28:
        /*008c*/ 	.word	0x00000080
        /*0090*/ 	.word	0x00000001
        /*0094*/ 	.word	0x00000001


	//----- nvinfo : EIATTR_CBANK_PARAM_SIZE
	.align		4
.L_29:
        /*0098*/ 	.byte	0x03, 0x19
        /*009a*/ 	.short	0x0034


	//----- nvinfo : EIATTR_PARAM_CBANK
	.align		4
        /*009c*/ 	.byte	0x04, 0x0a
        /*009e*/ 	.short	(.L_31 - .L_30)
	.align		4
.L_30:
        /*00a0*/ 	.word	index@(.nv.constant0.triton_poi_fused__native_batch_norm_legit_no_training_relu_25)
        /*00a4*/ 	.short	0x0210
        /*00a6*/ 	.short	0x0034


	//----- nvinfo : EIATTR_SW_WAR
	.align		4
.L_31:
        /*00a8*/ 	.byte	0x04, 0x36
        /*00aa*/ 	.short	(.L_33 - .L_32)
.L_32:
        /*00ac*/ 	.word	0x00000008
.L_33:


//--------------------- .nv.callgraph             --------------------------
	.section	.nv.callgraph,"",@"SHT_CUDA_CALLGRAPH"
	.align	4
	.sectionentsize	8
	.align		4
        /*0000*/ 	.word	0x00000000
	.align		4
        /*0004*/ 	.word	0xffffffff
	.align		4
        /*0008*/ 	.word	0x00000000
	.align		4
        /*000c*/ 	.word	0xfffffffe
	.align		4
        /*0010*/ 	.word	0x00000000
	.align		4
        /*0014*/ 	.word	0xfffffffd
	.align		4
        /*0018*/ 	.word	0x00000000
	.align		4
        /*001c*/ 	.word	0xfffffffc


//--------------------- .nv.constant4             --------------------------
	.section	.nv.constant4,"a",@progbits
	.align	8
	.align		8
.nv.constant4:
        /*0000*/ 	.dword	_$_str
	.align		8
        /*0008*/ 	.dword	_$_str_$_2


//--------------------- .text.triton_poi_fused__native_batch_norm_legit_no_training_relu_25 --------------------------
	.section	.text.triton_poi_fused__native_batch_norm_legit_no_training_relu_25,"ax",@progbits
	.align	128
        .global         triton_poi_fused__native_batch_norm_legit_no_training_relu_25
        .type           triton_poi_fused__native_batch_norm_legit_no_training_relu_25,@function
        .size           triton_poi_fused__native_batch_norm_legit_no_training_relu_25,(.L_x_1 - triton_poi_fused__native_batch_norm_legit_no_training_relu_25)
        .other          triton_poi_fused__native_batch_norm_legit_no_training_relu_25,@"STO_CUDA_ENTRY STV_DEFAULT"
triton_poi_fused__native_batch_norm_legit_no_training_relu_25:
.text.triton_poi_fused__native_batch_norm_legit_no_training_relu_25:
[----:B------:R-:W-:Y:S01]  /*0000*/  LDC R1, c[0x0][0x28] ;  /* 0x00000a00ff017b82 */ /* 0x000fe20000000800 */
[----:B------:R-:W1:Y:S07]  /*0010*/  S2R R0, SR_TID.X ;  /* 0x0000000000007919 */ /* 0x000e6e0000002100 */
[----:B------:R-:W2:Y:S01]  /*0020*/  LDC.64 R6, c[0x0][0x220] ;  /* 0x00008800ff067b82 */ /* 0x000ea20000000a00 */
[----:B------:R-:W-:Y:S01]  /*0030*/  ULDC.64 UR4, c[0x0][0x208] ;  /* 0x0000820000047ab9 */ /* 0x000fe20000000a00 */
[----:B------:R-:W3:Y:S06]  /*0040*/  S2R R3, SR_CTAID.X ;  /* 0x0000000000037919 */ /* 0x000eec0000002500 */
[----:B------:R-:W4:Y:S08]  /*0050*/  LDC.64 R4, c[0x0][0x218] ;  /* 0x00008600ff047b82 */ /* 0x000f300000000a00 */
[----:B------:R-:W5:Y:S08]  /*0060*/  LDC.64 R8, c[0x0][0x228] ;  /* 0x00008a00ff087b82 */ /* 0x000f700000000a00 */
[----:B------:R-:W4:Y:S01]  /*0070*/  LDC.64 R10, c[0x0][0x230] ;  /* 0x00008c00ff0a7b82 */ /* 0x000f220000000a00 */
[----:B-1----:R-:W-:-:S02]  /*0080*/  LOP3.LUT R0, R0, 0x7f, RZ, 0xc0, !PT ;  /* 0x0000007f00007812 */ /* 0x002fc400078ec0ff */
[----:B---3--:R-:W-:Y:S02]  /*0090*/  SHF.R.S32.HI R2, RZ, 0x18, R3 ;  /* 0x00000018ff027819 */ /* 0x008fe40000011403 */
[----:B------:R-:W-:Y:S02]  /*00a0*/  LEA R0, R3, R0, 0x7 ;  /* 0x0000000003007211 */ /* 0x000fe400078e38ff */
[----:B------:R-:W-:-:S04]  /*00b0*/  SGXT R3, R2, 0x1 ;  /* 0x000000010203781a */ /* 0x000fc80000000200 */
[----:B------:R-:W-:-:S04]  /*00c0*/  LEA.HI R3, R3, R0, RZ, 0x4 ;  /* 0x0000000003037211 */ /* 0x000fc800078f20ff */
[--C-:B------:R-:W-:Y:S02]  /*00d0*/  SHF.R.S32.HI R2, RZ, 0x4, R3.reuse ;  /* 0x00000004ff027819 */ /* 0x100fe40000011403 */
[----:B------:R-:W-:-:S04]  /*00e0*/  SHF.R.S32.HI R3, RZ, 0x1f, R3 ;  /* 0x0000001fff037819 */ /* 0x000fc80000011403 */
[----:B------:R-:W-:-:S04]  /*00f0*/  LEA.HI R3, R3, R2, RZ, 0x7 ;  /* 0x0000000203037211 */ /* 0x000fc800078f38ff */
[----:B------:R-:W-:-:S04]  /*0100*/  LOP3.LUT R3, R3, 0xffffff80, RZ, 0xc0, !PT ;  /* 0xffffff8003037812 */ /* 0x000fc800078ec0ff */
[----:B------:R-:W-:Y:S02]  /*0110*/  IADD3 R13, R2, -R3, RZ ;  /* 0x80000003020d7210 */ /* 0x000fe40007ffe0ff */
[----:B------:R-:W1:Y:S03]  /*0120*/  LDC.64 R2, c[0x0][0x210] ;  /* 0x00008400ff027b82 */ /* 0x000e660000000a00 */
[----:B--2---:R-:W-:-:S06]  /*0130*/  IMAD.WIDE R6, R13, 0x4, R6 ;  /* 0x000000040d067825 */ /* 0x004fcc00078e0206 */
[----:B------:R-:W2:Y:S01]  /*0140*/  LDG.E.EL R6, desc[UR4][R6.64] ;  /* 0x0000000406067981 */ /* 0x000ea2000c2e1900 */
[----:B----4-:R-:W-:-:S04]  /*0150*/  IMAD.WIDE R4, R13, 0x4, R4 ;  /* 0x000000040d047825 */ /* 0x010fc800078e0204 */
[C---:B-----5:R-:W-:Y:S02]  /*0160*/  IMAD.WIDE R8, R13.reuse, 0x4, R8 ;  /* 0x000000040d087825 */ /* 0x060fe400078e0208 */
[----:B------:R3:W4:Y:S02]  /*0170*/  LDG.E.EL R5, desc[UR4][R4.64] ;  /* 0x0000000404057981 */ /* 0x000724000c2e1900 */
[----:B0-----:R-:W-:Y:S02]  /*0180*/  IMAD.WIDE R10, R13, 0x4, R10 ;  /* 0x000000040d0a7825 */ /* 0x001fe400078e020a */
[----:B------:R-:W5:Y:S02]  /*0190*/  LDG.E.EL R8, desc[UR4][R8.64] ;  /* 0x0000000408087981 */ /* 0x000f64000c2e1900 */
[C---:B-1----:R-:W-:Y:S02]  /*01a0*/  IMAD.WIDE R2, R0.reuse, 0x4, R2 ;  /* 0x0000000400027825 */ /* 0x042fe400078e0202 */
[----:B------:R-:W5:Y:S04]  /*01b0*/  LDG.E.EL R11, desc[UR4][R10.64] ;  /* 0x000000040a0b7981 */ /* 0x000f68000c2e1900 */
[----:B------:R0:W4:Y:S01]  /*01c0*/  LDG.E R12, desc[UR4][R2.64] ;  /* 0x00000004020c7981 */ /* 0x000122000c1e1900 */
[----:B---3--:R-:W-:Y:S01]  /*01d0*/  HFMA2.MMA R4, -RZ, RZ, 1.625, 0 ;  /* 0x3e800000ff047435 */ /* 0x008fe200000001ff */
[----:B0-----:R-:W0:Y:S02]  /*01e0*/  LDC.64 R2, c[0x0][0x238] ;  /* 0x00008e00ff027b82 */ /* 0x001e240000000a00 */
[----:B0-----:R-:W-:-:S04]  /*01f0*/  IMAD.WIDE R2, R0, 0x4, R2 ;  /* 0x0000000400027825 */ /* 0x001fc800078e0202 */
[----:B--2---:R-:W-:-:S04]  /*0200*/  FADD R6, R6, 9.9999997473787516356e-06 ;  /* 0x3727c5ac06067421 */ /* 0x004fc80000000000 */
[----:B------:R-:W0:Y:S02]  /*0210*/  MUFU.SQRT R7, R6 ;  /* 0x0000000600077308 */ /* 0x000e240000002000 */
[C---:B0-----:R-:W-:Y:S02]  /*0220*/  FSETP.GT.AND P0, PT, R7.reuse, 8.50705917302346158658e+37, PT ;  /* 0x7e8000000700780b */ /* 0x041fe40003f04000 */
[----:B------:R-:W-:-:S11]  /*0230*/  FSETP.GEU.AND P1, PT, R7, 1.175494350822287508e-38, PT ;  /* 0x008000000700780b */ /* 0x000fd60003f2e000 */
[----:B------:R-:W-:-:S04]  /*0240*/  @P0 FMUL R7, R7, 0.25 ;  /* 0x3e80000007070820 */ /* 0x000fc80000400000 */
[----:B------:R-:W-:-:S06]  /*0250*/  @!P1 FMUL R7, R7, 16777216 ;  /* 0x4b80000007079820 */ /* 0x000fcc0000400000 */
[----:B------:R-:W0:Y:S01]  /*0260*/  MUFU.RCP R7, R7 ;  /* 0x0000000700077308 */ /* 0x000e220000001000 */
[----:B------:R-:W-:Y:S01]  /*0270*/  FSEL R4, R4, 1, P0 ;  /* 0x3f80000004047808 */ /* 0x000fe20000000000 */
[----:B----4-:R-:W-:-:S04]  /*0280*/  FADD R5, R12, -R5 ;  /* 0x800000050c057221 */ /* 0x010fc80000000000 */
[----:B------:R-:W-:-:S04]  /*0290*/  @!P1 FMUL R4, R4, 16777216 ;  /* 0x4b80000004049820 */ /* 0x000fc80000400000 */
[----:B0-----:R-:W-:-:S04]  /*02a0*/  FMUL R4, R7, R4 ;  /* 0x0000000407047220 */ /* 0x001fc80000400000 */
[----:B------:R-:W-:-:S04]  /*02b0*/  FMUL R4, R5, R4 ;  /* 0x0000000405047220 */ /* 0x000fc80000400000 */
[----:B-----5:R-:W-:-:S05]  /*02c0*/  FFMA R4, R8, R4, R11 ;  /* 0x0000000408047223 */ /* 0x020fca000000000b */
[----:B------:R-:W-:-:S04]  /*02d0*/  FSETP.GEU.AND P0, PT, R4, RZ, PT ;  /* 0x000000ff0400720b */ /* 0x000fc80003f0e000 */
[----:B------:R-:W-:-:S05]  /*02e0*/  FSEL R5, R4, RZ, P0 ;  /* 0x000000ff04057208 */ /* 0x000fca0000000000 */
[----:B------:R-:W-:Y:S01]  /*02f0*/  STG.E desc[UR4][R2.64], R5 ;  /* 0x0000000502007986 */ /* 0x000fe2000c101904 */
[----:B------:R-:W-:Y:S05]  /*0300*/  EXIT ;  /* 0x000000000000794d */ /* 0x000fea0003800000 */
.L_x_0:
[----:B------:R-:W-:-:S00]  /*0310*/  BRA `(.L_x_0) ;  /* 0xfffffffc00fc7947 */ /* 0x000fc0000383ffff */
[----:B------:R-:W-:-:S00]  /*0320*/  NOP ;  /* 0x0000000000007918 */ /* 0x000fc00000000000 */
        /* <DEDUP_REMOVED lines=13> */
.L_x_1:


//--------------------- .nv.global.init           --------------------------
	.section	.nv.global.init,"aw",@progbits
.nv.global.init:
	.type		_$_str,@object
	.size		_$_str,(_$_str_$_2 - _$_str)
_$_str:
        /*0000*/ 	.byte	0x5f, 0x5f, 0x43, 0x55, 0x44, 0x41, 0x5f, 0x46, 0x54, 0x5a, 0x00
	.type		_$_str_$_2,@object
	.size		_$_str_$_2,(.L_1 - _$_str_$_2)
_$_str_$_2:
        /*000b*/ 	.byte	0x5f, 0x5f, 0x43, 0x55, 0x44, 0x41, 0x5f, 0x50, 0x52, 0x45, 0x43, 0x5f, 0x53, 0x51, 0x52, 0x54
        /*001b*/ 	.byte	0x00
.L_1:


//--------------------- .nv.constant0.triton_poi_fused__native_batch_norm_legit_no_training_relu_25 --------------------------
	.section	.nv.constant0.triton_poi_fused__native_batch_norm_legit_no_training_relu_25,"a",@progbits
	.sectionflags	@""
	.align	4
.nv.constant0.triton_poi_fused__native_batch_norm_legit_no_training_relu_25:
	.zero		580
